//
// Generated by NVIDIA NVVM Compiler
//
// Compiler Build ID: CL-36424714
// Cuda compilation tools, release 13.0, V13.0.88
// Based on NVVM 20.0.0
//

.version 9.0
.target sm_100
.address_size 64

	// .globl	_Z9vecAddGPUPdS_S_

.visible .entry _Z9vecAddGPUPdS_S_(
	.param .u64 .ptr .align 1 _Z9vecAddGPUPdS_S__param_0,
	.param .u64 .ptr .align 1 _Z9vecAddGPUPdS_S__param_1,
	.param .u64 .ptr .align 1 _Z9vecAddGPUPdS_S__param_2
)
{
	.reg .b32 	%r<5>;
	.reg .b64 	%rd<11>;
	.reg .b64 	%fd<4>;

	ld.param.u64 	%rd1, [_Z9vecAddGPUPdS_S__param_0];
	ld.param.u64 	%rd2, [_Z9vecAddGPUPdS_S__param_1];
	ld.param.u64 	%rd3, [_Z9vecAddGPUPdS_S__param_2];
	cvta.to.global.u64 	%rd4, %rd3;
	cvta.to.global.u64 	%rd5, %rd2;
	cvta.to.global.u64 	%rd6, %rd1;
	mov.u32 	%r1, %ntid.x;
	mov.u32 	%r2, %ctaid.x;
	mov.u32 	%r3, %tid.x;
	mad.lo.s32 	%r4, %r1, %r2, %r3;
	mul.wide.s32 	%rd7, %r4, 8;
	add.s64 	%rd8, %rd6, %rd7;
	ld.global.f64 	%fd1, [%rd8];
	add.s64 	%rd9, %rd5, %rd7;
	ld.global.f64 	%fd2, [%rd9];
	add.f64 	%fd3, %fd1, %fd2;
	add.s64 	%rd10, %rd4, %rd7;
	st.global.f64 	[%rd10], %fd3;
	ret;

}


// ===== COMPILED SASS (sm_100) =====

	.target	sm_100

	.elftype	@"ET_EXEC"


//--------------------- .note.nv.tkinfo           --------------------------
	.section	.note.nv.tkinfo,"",@"SHT_NOTE"
	.sectionflags	@"SHF_NOTE_NV_TKINFO"
	.tkinfo
        /*0018*/ 	.word	0x00000002
        /*0030*/ 	.string	""
        /*0030*/ 	.string	"ptxas"
        /*0030*/ 	.string	"Cuda compilation tools, release 13.0, V13.0.88"
        /*0030*/ 	.string	"Build cuda_13.0.r13.0/compiler.36424714_0"
        /*0030*/ 	.string	"-arch sm_100 -m 64 "



//--------------------- .note.nv.cuinfo           --------------------------
	.section	.note.nv.cuinfo,"",@"SHT_NOTE"
	.sectionflags	@"SHF_NOTE_NV_CUINFO"
        /*0018*/ 	.short	0x0002
        /*001a*/ 	.short	0x0064
        /*001c*/ 	.short	0x0082
	.zero		2


//--------------------- .nv.info                  --------------------------
	.section	.nv.info,"",@"SHT_CUDA_INFO"
	.align	4


	//----- nvinfo : EIATTR_REGCOUNT
	.align		4
        /*0000*/ 	.byte	0x04, 0x2f
        /*0002*/ 	.short	(.L_1 - .L_0)
	.align		4
.L_0:
        /*0004*/ 	.word	index@(_Z9vecAddGPUPdS_S_)
        /*0008*/ 	.word	0x0000000e


	//----- nvinfo : EIATTR_FRAME_SIZE
	.align		4
.L_1:
        /*000c*/ 	.byte	0x04, 0x11
        /*000e*/ 	.short	(.L_3 - .L_2)
	.align		4
.L_2:
        /*0010*/ 	.word	index@(_Z9vecAddGPUPdS_S_)
        /*0014*/ 	.word	0x00000000


	//----- nvinfo : EIATTR_MIN_STACK_SIZE
	.align		4
.L_3:
        /*0018*/ 	.byte	0x04, 0x12
        /*001a*/ 	.short	(.L_5 - .L_4)
	.align		4
.L_4:
        /*001c*/ 	.word	index@(_Z9vecAddGPUPdS_S_)
        /*0020*/ 	.word	0x00000000
.L_5:


//--------------------- .nv.compat                --------------------------
	.section	.nv.compat,"",@"SHT_CUDA_COMPAT_INFO"
	.align	4
        /*0000*/ 	.byte	0x02, 0x09, 0x00, 0x00, 0x02, 0x02, 0x01, 0x00, 0x02, 0x05, 0x05, 0x00, 0x03, 0x07, 0x01, 0x01
        /*0010*/ 	.byte	0x02, 0x03, 0x00, 0x00, 0x02, 0x06, 0x01, 0x00, 0x04, 0x0b, 0x08, 0x00, 0x01, 0x00, 0x00, 0x00
        /*0020*/ 	.byte	0x00, 0x00, 0x00, 0x00


//--------------------- .nv.info._Z9vecAddGPUPdS_S_ --------------------------
	.section	.nv.info._Z9vecAddGPUPdS_S_,"",@"SHT_CUDA_INFO"
	.sectionflags	@""
	.align	4


	//----- nvinfo : EIATTR_CUDA_API_VERSION
	.align		4
        /*0000*/ 	.byte	0x04, 0x37
        /*0002*/ 	.short	(.L_7 - .L_6)
.L_6:
        /*0004*/ 	.word	0x00000082


	//----- nvinfo : EIATTR_KPARAM_INFO
	.align		4
.L_7:
        /*0008*/ 	.byte	0x04, 0x17
        /*000a*/ 	.short	(.L_9 - .L_8)
.L_8:
        /*000c*/ 	.word	0x00000000
        /*0010*/ 	.short	0x0002
        /*0012*/ 	.short	0x0010
        /*0014*/ 	.byte	0x00, 0xf5, 0x21, 0x00


	//----- nvinfo : EIATTR_KPARAM_INFO
	.align		4
.L_9:
        /*0018*/ 	.byte	0x04, 0x17
        /*001a*/ 	.short	(.L_11 - .L_10)
.L_10:
        /*001c*/ 	.word	0x00000000
        /*0020*/ 	.short	0x0001
        /*0022*/ 	.short	0x0008
        /*0024*/ 	.byte	0x00, 0xf5, 0x21, 0x00


	//----- nvinfo : EIATTR_KPARAM_INFO
	.align		4
.L_11:
        /*0028*/ 	.byte	0x04, 0x17
        /*002a*/ 	.short	(.L_13 - .L_12)
.L_12:
        /*002c*/ 	.word	0x00000000
        /*0030*/ 	.short	0x0000
        /*0032*/ 	.short	0x0000
        /*0034*/ 	.byte	0x00, 0xf5, 0x21, 0x00


	//----- nvinfo : EIATTR_SPARSE_MMA_MASK
	.align		4
.L_13:
        /*0038*/ 	.byte	0x03, 0x50
        /*003a*/ 	.short	0x0000


	//----- nvinfo : EIATTR_MAXREG_COUNT
	.align		4
        /*003c*/ 	.byte	0x03, 0x1b
        /*003e*/ 	.short	0x00ff


	//----- nvinfo : EIATTR_MERCURY_ISA_VERSION
	.align		4
        /*0040*/ 	.byte	0x03, 0x5f
        /*0042*/ 	.short	0x0101


	//----- nvinfo : EIATTR_VRC_CTA_INIT_COUNT
	.align		4
        /*0044*/ 	.byte	0x02, 0x4a
	.zero		1
	.zero		1


	//----- nvinfo : EIATTR_EXIT_INSTR_OFFSETS
	.align		4
        /*0048*/ 	.byte	0x04, 0x1c
        /*004a*/ 	.short	(.L_15 - .L_14)


	//   ....[0]....
.L_14:
        /*004c*/ 	.word	0x00000100


	//----- nvinfo : EIATTR_CBANK_PARAM_SIZE
	.align		4
.L_15:
        /*0050*/ 	.byte	0x03, 0x19
        /*0052*/ 	.short	0x0018


	//----- nvinfo : EIATTR_PARAM_CBANK
	.align		4
        /*0054*/ 	.byte	0x04, 0x0a
        /*0056*/ 	.short	(.L_17 - .L_16)
	.align		4
.L_16:
        /*0058*/ 	.word	index@(.nv.constant0._Z9vecAddGPUPdS_S_)
        /*005c*/ 	.short	0x0380
        /*005e*/ 	.short	0x0018


	//----- nvinfo : EIATTR_SW_WAR
	.align		4
.L_17:
        /*0060*/ 	.byte	0x04, 0x36
        /*0062*/ 	.short	(.L_19 - .L_18)
.L_18:
        /*0064*/ 	.word	0x00000008
.L_19:


//--------------------- .nv.callgraph             --------------------------
	.section	.nv.callgraph,"",@"SHT_CUDA_CALLGRAPH"
	.align	4
	.sectionentsize	8
	.align		4
        /*0000*/ 	.word	0x00000000
	.align		4
        /*0004*/ 	.word	0xffffffff
	.align		4
        /*0008*/ 	.word	0x00000000
	.align		4
        /*000c*/ 	.word	0xfffffffe
	.align		4
        /*0010*/ 	.word	0x00000000
	.align		4
        /*0014*/ 	.word	0xfffffffd
	.align		4
        /*0018*/ 	.word	0x00000000
	.align		4
        /*001c*/ 	.word	0xfffffffc


//--------------------- .text._Z9vecAddGPUPdS_S_  --------------------------
	.section	.text._Z9vecAddGPUPdS_S_,"ax",@progbits
	.align	128
        .global         _Z9vecAddGPUPdS_S_
        .type           _Z9vecAddGPUPdS_S_,@function
        .size           _Z9vecAddGPUPdS_S_,(.L_x_1 - _Z9vecAddGPUPdS_S_)
        .other          _Z9vecAddGPUPdS_S_,@"STO_CUDA_ENTRY STV_DEFAULT"
_Z9vecAddGPUPdS_S_:
.text._Z9vecAddGPUPdS_S_:
[----:B------:R-:W-:Y:S01]  /*0000*/  LDC R1, c[0x0][0x37c] ;  /* 0x0000df00ff017b82 */ /* 0x000fe20000000800 */
[----:B------:R-:W0:Y:S07]  /*0010*/  S2R R11, SR_CTAID.X ;  /* 0x00000000000b7919 */ /* 0x000e2e0000002500 */
[----:B------:R-:W1:Y:S01]  /*0020*/  LDC.64 R2, c[0x0][0x380] ;  /* 0x0000e000ff027b82 */ /* 0x000e620000000a00 */
[----:B------:R-:W0:Y:S01]  /*0030*/  LDCU UR6, c[0x0][0x360] ;  /* 0x00006c00ff0677ac */ /* 0x000e220008000800 */
[----:B------:R-:W0:Y:S01]  /*0040*/  S2R R0, SR_TID.X ;  /* 0x0000000000007919 */ /* 0x000e220000002100 */
[----:B------:R-:W2:Y:S05]  /*0050*/  LDCU.64 UR4, c[0x0][0x358] ;  /* 0x00006b00ff0477ac */ /* 0x000eaa0008000a00 */
[----:B------:R-:W3:Y:S08]  /*0060*/  LDC.64 R4, c[0x0][0x388] ;  /* 0x0000e200ff047b82 */ /* 0x000ef00000000a00 */
[----:B------:R-:W4:Y:S01]  /*0070*/  LDC.64 R8, c[0x0][0x390] ;  /* 0x0000e400ff087b82 */ /* 0x000f220000000a00 */
[----:B0-----:R-:W-:-:S04]  /*0080*/  IMAD R11, R11, UR6, R0 ;  /* 0x000000060b0b7c24 */ /* 0x001fc8000f8e0200 */
[----:B-1----:R-:W-:-:S04]  /*0090*/  IMAD.WIDE R2, R11, 0x8, R2 ;  /* 0x000000080b027825 */ /* 0x002fc800078e0202 */
[C---:B---3--:R-:W-:Y:S02]  /*00a0*/  IMAD.WIDE R4, R11.reuse, 0x8, R4 ;  /* 0x000000080b047825 */ /* 0x048fe400078e0204 */
[----:B--2---:R-:W2:Y:S04]  /*00b0*/  LDG.E.64 R2, desc[UR4][R2.64] ;  /* 0x0000000402027981 */ /* 0x004ea8000c1e1b00 */
[----:B------:R-:W2:Y:S01]  /*00c0*/  LDG.E.64 R4, desc[UR4][R4.64] ;  /* 0x0000000404047981 */ /* 0x000ea2000c1e1b00 */
[----:B----4-:R-:W-:Y:S01]  /*00d0*/  IMAD.WIDE R8, R11, 0x8, R8 ;  /* 0x000000080b087825 */ /* 0x010fe200078e0208 */
[----:B--2---:R-:W-:-:S07]  /*00e0*/  DADD R6, R2, R4 ;  /* 0x0000000002067229 */ /* 0x004fce0000000004 */
[----:B------:R-:W-:Y:S01]  /*00f0*/  STG.E.64 desc[UR4][R8.64], R6 ;  /* 0x0000000608007986 */ /* 0x000fe2000c101b04 */
[----:B------:R-:W-:Y:S05]  /*0100*/  EXIT ;  /* 0x000000000000794d */ /* 0x000fea0003800000 */
.L_x_0:
[----:B------:R-:W-:-:S00]  /*0110*/  BRA `(.L_x_0) ;  /* 0xfffffffc00fc7947 */ /* 0x000fc0000383ffff */
[----:B------:R-:W-:-:S00]  /*0120*/  NOP ;  /* 0x0000000000007918 */ /* 0x000fc00000000000 */
        /* <DEDUP_REMOVED lines=13> */
.L_x_1:


//--------------------- .nv.shared.reserved.0     --------------------------
	.section	.nv.shared.reserved.0,"aw",@nobits
	.weak		__nv_reservedSMEM_offset_0_alias
	.size		__nv_reservedSMEM_offset_0_alias, 0, 64
	.other		__nv_reservedSMEM_offset_0_alias,@"STO_CUDA_RESERVED_SHARED STV_DEFAULT"
__nv_reservedSMEM_offset_0_alias:
	.zero		0
	.zero		64


//--------------------- .nv.constant0._Z9vecAddGPUPdS_S_ --------------------------
	.section	.nv.constant0._Z9vecAddGPUPdS_S_,"a",@progbits
	.sectionflags	@""
	.align	4
.nv.constant0._Z9vecAddGPUPdS_S_:
	.zero		920


//--------------------- SYMBOLS --------------------------

	.type		.nv.reservedSmem.offset0,@object
	.size		.nv.reservedSmem.offset0,0x4
